	.headerflags	@"EF_CUDA_TEXMODE_UNIFIED EF_CUDA_64BIT_ADDRESS EF_CUDA_ACCELERATORS EF_CUDA_SM90 EF_CUDA_VIRTUAL_SM(EF_CUDA_SM90)"
	.elftype	@"ET_EXEC"


//--------------------- .nv.info                  --------------------------
	.section	.nv.info,"",@"SHT_CUDA_INFO"
	.align	4


	//----- nvinfo : EIATTR_REGCOUNT
	.align		4
        /*0000*/ 	.byte	0x04, 0x2f
        /*0002*/ 	.short	(.L_3 - .L_2)
	.align		4
.L_2:
        /*0004*/ 	.word	index@(triton_poi_fused__native_batch_norm_legit_no_training_convolution_hardtanh_30)
        /*0008*/ 	.word	0x00000014


	//----- nvinfo : EIATTR_MIN_STACK_SIZE
	.align		4
.L_3:
        /*000c*/ 	.byte	0x04, 0x12
        /*000e*/ 	.short	(.L_5 - .L_4)
	.align		4
.L_4:
        /*0010*/ 	.word	index@(triton_poi_fused__native_batch_norm_legit_no_training_convolution_hardtanh_30)
        /*0014*/ 	.word	0x00000000


	//----- nvinfo : EIATTR_FRAME_SIZE
	.align		4
.L_5:
        /*0018*/ 	.byte	0x04, 0x11
        /*001a*/ 	.short	(.L_7 - .L_6)
	.align		4
.L_6:
        /*001c*/ 	.word	index@(triton_poi_fused__native_batch_norm_legit_no_training_convolution_hardtanh_30)
        /*0020*/ 	.word	0x00000000


	//----- nvinfo : EIATTR_MIN_STACK_SIZE
	.align		4
.L_7:
        /*0024*/ 	.byte	0x04, 0x12
        /*0026*/ 	.short	(.L_9 - .L_8)
	.align		4
.L_8:
        /*0028*/ 	.word	index@(triton_poi_fused__native_batch_norm_legit_no_training_convolution_hardtanh_30)
        /*002c*/ 	.word	0x00000000
.L_9:


//--------------------- .nv.info.triton_poi_fused__native_batch_norm_legit_no_training_convolution_hardtanh_30 --------------------------
	.section	.nv.info.triton_poi_fused__native_batch_norm_legit_no_training_convolution_hardtanh_30,"",@"SHT_CUDA_INFO"
	.sectionflags	@""
	.align	4


	//----- nvinfo : EIATTR_CUDA_API_VERSION
	.align		4
        /*0000*/ 	.byte	0x04, 0x37
        /*0002*/ 	.short	(.L_11 - .L_10)
.L_10:
        /*0004*/ 	.word	0x0000007c


	//----- nvinfo : EIATTR_KPARAM_INFO
	.align		4
.L_11:
        /*0008*/ 	.byte	0x04, 0x17
        /*000a*/ 	.short	(.L_13 - .L_12)
.L_12:
        /*000c*/ 	.word	0x00000000
        /*0010*/ 	.short	0x0007
        /*0012*/ 	.short	0x0038
        /*0014*/ 	.byte	0x00, 0xf0, 0x11, 0x00


	//----- nvinfo : EIATTR_KPARAM_INFO
	.align		4
.L_13:
        /*0018*/ 	.byte	0x04, 0x17
        /*001a*/ 	.short	(.L_15 - .L_14)
.L_14:
        /*001c*/ 	.word	0x00000000
        /*0020*/ 	.short	0x0006
        /*0022*/ 	.short	0x0030
        /*0024*/ 	.byte	0x00, 0xf4, 0x21, 0x00


	//----- nvinfo : EIATTR_KPARAM_INFO
	.align		4
.L_15:
        /*0028*/ 	.byte	0x04, 0x17
        /*002a*/ 	.short	(.L_17 - .L_16)
.L_16:
        /*002c*/ 	.word	0x00000000
        /*0030*/ 	.short	0x0005
        /*0032*/ 	.short	0x0028
        /*0034*/ 	.byte	0x00, 0xf4, 0x21, 0x00


	//----- nvinfo : EIATTR_KPARAM_INFO
	.align		4
.L_17:
        /*0038*/ 	.byte	0x04, 0x17
        /*003a*/ 	.short	(.L_19 - .L_18)
.L_18:
        /*003c*/ 	.word	0x00000000
        /*0040*/ 	.short	0x0004
        /*0042*/ 	.short	0x0020
        /*0044*/ 	.byte	0x00, 0xf4, 0x21, 0x00


	//----- nvinfo : EIATTR_KPARAM_INFO
	.align		4
.L_19:
        /*0048*/ 	.byte	0x04, 0x17
        /*004a*/ 	.short	(.L_21 - .L_20)
.L_20:
        /*004c*/ 	.word	0x00000000
        /*0050*/ 	.short	0x0003
        /*0052*/ 	.short	0x0018
        /*0054*/ 	.byte	0x00, 0xf4, 0x21, 0x00


	//----- nvinfo : EIATTR_KPARAM_INFO
	.align		4
.L_21:
        /*0058*/ 	.byte	0x04, 0x17
        /*005a*/ 	.short	(.L_23 - .L_22)
.L_22:
        /*005c*/ 	.word	0x00000000
        /*0060*/ 	.short	0x0002
        /*0062*/ 	.short	0x0010
        /*0064*/ 	.byte	0x00, 0xf4, 0x21, 0x00


	//----- nvinfo : EIATTR_KPARAM_INFO
	.align		4
.L_23:
        /*0068*/ 	.byte	0x04, 0x17
        /*006a*/ 	.short	(.L_25 - .L_24)
.L_24:
        /*006c*/ 	.word	0x00000000
        /*0070*/ 	.short	0x0001
        /*0072*/ 	.short	0x0008
        /*0074*/ 	.byte	0x00, 0xf4, 0x21, 0x00


	//----- nvinfo : EIATTR_KPARAM_INFO
	.align		4
.L_25:
        /*0078*/ 	.byte	0x04, 0x17
        /*007a*/ 	.short	(.L_27 - .L_26)
.L_26:
        /*007c*/ 	.word	0x00000000
        /*0080*/ 	.short	0x0000
        /*0082*/ 	.short	0x0000
        /*0084*/ 	.byte	0x00, 0xf4, 0x21, 0x00


	//----- nvinfo : EIATTR_SPARSE_MMA_MASK
	.align		4
.L_27:
        /*0088*/ 	.byte	0x03, 0x50
        /*008a*/ 	.short	0x0000


	//----- nvinfo : EIATTR_MAXREG_COUNT
	.align		4
        /*008c*/ 	.byte	0x03, 0x1b
        /*008e*/ 	.short	0x00ff


	//----- nvinfo : EIATTR_EXIT_INSTR_OFFSETS
	.align		4
        /*0090*/ 	.byte	0x04, 0x1c
        /*0092*/ 	.short	(.L_29 - .L_28)


	//   ....[0]....
.L_28:
        /*0094*/ 	.word	0x00000410


	//----- nvinfo : EIATTR_REQNTID
	.align		4
.L_29:
        /*0098*/ 	.byte	0x04, 0x10
        /*009a*/ 	.short	(.L_31 - .L_30)
.L_30:
        /*009c*/ 	.word	0x00000100
        /*00a0*/ 	.word	0x00000001
        /*00a4*/ 	.word	0x00000001


	//----- nvinfo : EIATTR_CBANK_PARAM_SIZE
	.align		4
.L_31:
        /*00a8*/ 	.byte	0x03, 0x19
        /*00aa*/ 	.short	0x003c


	//----- nvinfo : EIATTR_PARAM_CBANK
	.align		4
        /*00ac*/ 	.byte	0x04, 0x0a
        /*00ae*/ 	.short	(.L_33 - .L_32)
	.align		4
.L_32:
        /*00b0*/ 	.word	index@(.nv.constant0.triton_poi_fused__native_batch_norm_legit_no_training_convolution_hardtanh_30)
        /*00b4*/ 	.short	0x0210
        /*00b6*/ 	.short	0x003c


	//----- nvinfo : EIATTR_SW_WAR
	.align		4
.L_33:
        /*00b8*/ 	.byte	0x04, 0x36
        /*00ba*/ 	.short	(.L_35 - .L_34)
.L_34:
        /*00bc*/ 	.word	0x00000008
.L_35:


//--------------------- .nv.callgraph             --------------------------
	.section	.nv.callgraph,"",@"SHT_CUDA_CALLGRAPH"
	.align	4
	.sectionentsize	8
	.align		4
        /*0000*/ 	.word	0x00000000
	.align		4
        /*0004*/ 	.word	0xffffffff
	.align		4
        /*0008*/ 	.word	0x00000000
	.align		4
        /*000c*/ 	.word	0xfffffffe
	.align		4
        /*0010*/ 	.word	0x00000000
	.align		4
        /*0014*/ 	.word	0xfffffffd
	.align		4
        /*0018*/ 	.word	0x00000000
	.align		4
        /*001c*/ 	.word	0xfffffffc


//--------------------- .nv.constant4             --------------------------
	.section	.nv.constant4,"a",@progbits
	.align	8
	.align		8
.nv.constant4:
        /*0000*/ 	.dword	_$_str
	.align		8
        /*0008*/ 	.dword	_$_str_$_2


//--------------------- .text.triton_poi_fused__native_batch_norm_legit_no_training_convolution_hardtanh_30 --------------------------
	.section	.text.triton_poi_fused__native_batch_norm_legit_no_training_convolution_hardtanh_30,"ax",@progbits
	.align	128
        .global         triton_poi_fused__native_batch_norm_legit_no_training_convolution_hardtanh_30
        .type           triton_poi_fused__native_batch_norm_legit_no_training_convolution_hardtanh_30,@function
        .size           triton_poi_fused__native_batch_norm_legit_no_training_convolution_hardtanh_30,(.L_x_1 - triton_poi_fused__native_batch_norm_legit_no_training_convolution_hardtanh_30)
        .other          triton_poi_fused__native_batch_norm_legit_no_training_convolution_hardtanh_30,@"STO_CUDA_ENTRY STV_DEFAULT"
triton_poi_fused__native_batch_norm_legit_no_training_convolution_hardtanh_30:
.text.triton_poi_fused__native_batch_norm_legit_no_training_convolution_hardtanh_30:
[----:B------:R-:W-:Y:S01]  /*0000*/  LDC R1, c[0x0][0x28] ;  /* 0x00000a00ff017b82 */ /* 0x000fe20000000800 */
[----:B------:R-:W1:Y:S07]  /*0010*/  S2R R0, SR_TID.X ;  /* 0x0000000000007919 */ /* 0x000e6e0000002100 */
[----:B------:R-:W2:Y:S01]  /*0020*/  LDC.64 R12, c[0x0][0x228] ;  /* 0x00008a00ff0c7b82 */ /* 0x000ea20000000a00 */
[----:B------:R-:W-:Y:S01]  /*0030*/  ULDC.64 UR4, c[0x0][0x208] ;  /* 0x0000820000047ab9 */ /* 0x000fe20000000a00 */
[----:B------:R-:W3:Y:S06]  /*0040*/  S2R R5, SR_CTAID.X ;  /* 0x0000000000057919 */ /* 0x000eec0000002500 */
[----:B------:R-:W4:Y:S08]  /*0050*/  LDC.64 R8, c[0x0][0x218] ;  /* 0x00008600ff087b82 */ /* 0x000f300000000a00 */
[----:B------:R-:W5:Y:S08]  /*0060*/  LDC.64 R10, c[0x0][0x220] ;  /* 0x00008800ff0a7b82 */ /* 0x000f700000000a00 */
[----:B------:R-:W4:Y:S01]  /*0070*/  LDC.64 R14, c[0x0][0x230] ;  /* 0x00008c00ff0e7b82 */ /* 0x000f220000000a00 */
[----:B-1----:R-:W-:Y:S01]  /*0080*/  IMAD.SHL.U32 R0, R0, 0x2, RZ ;  /* 0x0000000200007824 */ /* 0x002fe200078e00ff */
[----:B---3--:R-:W-:-:S04]  /*0090*/  SHF.R.S32.HI R3, RZ, 0x16, R5 ;  /* 0x00000016ff037819 */ /* 0x008fc80000011405 */
[----:B------:R-:W-:Y:S02]  /*00a0*/  LOP3.LUT R0, R0, 0x1fe, RZ, 0xc0, !PT ;  /* 0x000001fe00007812 */ /* 0x000fe400078ec0ff */
[----:B------:R-:W-:-:S03]  /*00b0*/  SGXT R3, R3, 0x1 ;  /* 0x000000010303781a */ /* 0x000fc60000000200 */
[----:B------:R-:W-:Y:S02]  /*00c0*/  IMAD R0, R5, 0x200, R0 ;  /* 0x0000020005007824 */ /* 0x000fe400078e0200 */
[----:B------:R-:W1:Y:S03]  /*00d0*/  LDC.64 R4, c[0x0][0x238] ;  /* 0x00008e00ff047b82 */ /* 0x000e660000000a00 */
[----:B------:R-:W-:-:S04]  /*00e0*/  LEA.HI R3, R3, R0, RZ, 0xa ;  /* 0x0000000003037211 */ /* 0x000fc800078f50ff */
[----:B------:R-:W-:-:S04]  /*00f0*/  SHF.R.S32.HI R3, RZ, 0xa, R3 ;  /* 0x0000000aff037819 */ /* 0x000fc80000011403 */
[----:B------:R-:W-:-:S04]  /*0100*/  LEA.HI R2, R3, R3, RZ, 0x6 ;  /* 0x0000000303027211 */ /* 0x000fc800078f30ff */
[----:B------:R-:W-:-:S04]  /*0110*/  LOP3.LUT R2, R2, 0xffffffc0, RZ, 0xc0, !PT ;  /* 0xffffffc002027812 */ /* 0x000fc800078ec0ff */
[----:B------:R-:W-:Y:S02]  /*0120*/  IADD3 R17, R3, -R2, RZ ;  /* 0x8000000203117210 */ /* 0x000fe40007ffe0ff */
[----:B------:R-:W3:Y:S03]  /*0130*/  LDC.64 R2, c[0x0][0x210] ;  /* 0x00008400ff027b82 */ /* 0x000ee60000000a00 */
[----:B--2---:R-:W-:-:S05]  /*0140*/  IMAD.WIDE R12, R17, 0x4, R12 ;  /* 0x00000004110c7825 */ /* 0x004fca00078e020c */
[----:B------:R2:W2:Y:S01]  /*0150*/  LDG.E.EL R16, desc[UR4][R12.64] ;  /* 0x000000040c107981 */ /* 0x0004a2000c2e1900 */
[----:B----4-:R-:W-:-:S04]  /*0160*/  IMAD.WIDE R8, R17, 0x4, R8 ;  /* 0x0000000411087825 */ /* 0x010fc800078e0208 */
[----:B-----5:R-:W-:Y:S02]  /*0170*/  IMAD.WIDE R10, R17, 0x4, R10 ;  /* 0x00000004110a7825 */ /* 0x020fe400078e020a */
[----:B------:R4:W5:Y:S04]  /*0180*/  LDG.E.EL R8, desc[UR4][R8.64] ;  /* 0x0000000408087981 */ /* 0x000968000c2e1900 */
[----:B------:R-:W5:Y:S01]  /*0190*/  LDG.E.EL R10, desc[UR4][R10.64] ;  /* 0x000000040a0a7981 */ /* 0x000f62000c2e1900 */
[----:B---3--:R-:W-:-:S05]  /*01a0*/  IMAD.WIDE R2, R0, 0x4, R2 ;  /* 0x0000000400027825 */ /* 0x008fca00078e0202 */
[----:B------:R-:W5:Y:S01]  /*01b0*/  LDG.E.64 R6, desc[UR4][R2.64] ;  /* 0x0000000402067981 */ /* 0x000f62000c1e1b00 */
[----:B0-2---:R-:W-:-:S04]  /*01c0*/  IMAD.WIDE R12, R17, 0x4, R14 ;  /* 0x00000004110c7825 */ /* 0x005fc800078e020e */
[----:B-1----:R-:W-:Y:S02]  /*01d0*/  IMAD.WIDE R4, R17, 0x4, R4 ;  /* 0x0000000411047825 */ /* 0x002fe400078e0204 */
[----:B------:R-:W2:Y:S04]  /*01e0*/  LDG.E.EL R12, desc[UR4][R12.64] ;  /* 0x000000040c0c7981 */ /* 0x000ea8000c2e1900 */
[----:B------:R0:W2:Y:S01]  /*01f0*/  LDG.E.EL R15, desc[UR4][R4.64] ;  /* 0x00000004040f7981 */ /* 0x0000a2000c2e1900 */
[----:B----4-:R-:W-:Y:S01]  /*0200*/  HFMA2.MMA R9, -RZ, RZ, 1.625, 0 ;  /* 0x3e800000ff097435 */ /* 0x010fe200000001ff */
[----:B------:R-:W-:-:S04]  /*0210*/  FADD R16, R16, 9.9999997473787516356e-06 ;  /* 0x3727c5ac10107421 */ /* 0x000fc80000000000 */
[----:B------:R-:W1:Y:S02]  /*0220*/  MUFU.SQRT R14, R16 ;  /* 0x00000010000e7308 */ /* 0x000e640000002000 */
[C---:B-1----:R-:W-:Y:S02]  /*0230*/  FSETP.GT.AND P0, PT, R14.reuse, 8.50705917302346158658e+37, PT ;  /* 0x7e8000000e00780b */ /* 0x042fe40003f04000 */
[----:B------:R-:W-:-:S11]  /*0240*/  FSETP.GEU.AND P1, PT, R14, 1.175494350822287508e-38, PT ;  /* 0x008000000e00780b */ /* 0x000fd60003f2e000 */
[----:B------:R-:W-:-:S04]  /*0250*/  @P0 FMUL R14, R14, 0.25 ;  /* 0x3e8000000e0e0820 */ /* 0x000fc80000400000 */
[----:B------:R-:W-:-:S06]  /*0260*/  @!P1 FMUL R14, R14, 16777216 ;  /* 0x4b8000000e0e9820 */ /* 0x000fcc0000400000 */
[----:B------:R-:W1:Y:S01]  /*0270*/  MUFU.RCP R14, R14 ;  /* 0x0000000e000e7308 */ /* 0x000e620000001000 */
[----:B------:R-:W-:Y:S01]  /*0280*/  FSEL R9, R9, 1, P0 ;  /* 0x3f80000009097808 */ /* 0x000fe20000000000 */
[--C-:B-----5:R-:W-:Y:S01]  /*0290*/  FADD R6, R6, R8.reuse ;  /* 0x0000000806067221 */ /* 0x120fe20000000000 */
[----:B------:R-:W-:-:S03]  /*02a0*/  FADD R7, R7, R8 ;  /* 0x0000000807077221 */ /* 0x000fc60000000000 */
[----:B------:R-:W-:Y:S01]  /*02b0*/  @!P1 FMUL R9, R9, 16777216 ;  /* 0x4b80000009099820 */ /* 0x000fe20000400000 */
[C---:B0-----:R-:W-:Y:S01]  /*02c0*/  FADD R4, -R10.reuse, R6 ;  /* 0x000000060a047221 */ /* 0x041fe20000000100 */
[----:B------:R-:W-:Y:S02]  /*02d0*/  FADD R10, -R10, R7 ;  /* 0x000000070a0a7221 */ /* 0x000fe40000000100 */
[----:B-1----:R-:W-:-:S04]  /*02e0*/  FMUL R9, R14, R9 ;  /* 0x000000090e097220 */ /* 0x002fc80000400000 */
[-C--:B------:R-:W-:Y:S01]  /*02f0*/  FMUL R8, R4, R9.reuse ;  /* 0x0000000904087220 */ /* 0x080fe20000400000 */
[----:B------:R-:W-:Y:S01]  /*0300*/  FMUL R10, R10, R9 ;  /* 0x000000090a0a7220 */ /* 0x000fe20000400000 */
[----:B------:R-:W0:Y:S02]  /*0310*/  LDC.64 R4, c[0x0][0x240] ;  /* 0x00009000ff047b82 */ /* 0x000e240000000a00 */
[C-C-:B--2---:R-:W-:Y:S01]  /*0320*/  FFMA R8, R12.reuse, R8, R15.reuse ;  /* 0x000000080c087223 */ /* 0x144fe2000000000f */
[----:B------:R-:W-:-:S04]  /*0330*/  FFMA R10, R12, R10, R15 ;  /* 0x0000000a0c0a7223 */ /* 0x000fc8000000000f */
[----:B------:R-:W-:Y:S02]  /*0340*/  FSETP.GTU.AND P0, PT, R8, RZ, PT ;  /* 0x000000ff0800720b */ /* 0x000fe40003f0c000 */
[----:B------:R-:W-:Y:S02]  /*0350*/  FSETP.GTU.AND P1, PT, R10, RZ, PT ;  /* 0x000000ff0a00720b */ /* 0x000fe40003f2c000 */
[----:B------:R-:W-:Y:S02]  /*0360*/  FSEL R8, R8, RZ, P0 ;  /* 0x000000ff08087208 */ /* 0x000fe40000000000 */
[----:B------:R-:W-:Y:S02]  /*0370*/  FSEL R9, R10, RZ, P1 ;  /* 0x000000ff0a097208 */ /* 0x000fe40000800000 */
[----:B------:R-:W-:Y:S02]  /*0380*/  FSETP.GEU.AND P2, PT, R8, 6, PT ;  /* 0x40c000000800780b */ /* 0x000fe40003f4e000 */
[----:B------:R-:W-:-:S02]  /*0390*/  FSETP.GEU.AND P3, PT, R9, 6, PT ;  /* 0x40c000000900780b */ /* 0x000fc40003f6e000 */
[----:B------:R-:W-:Y:S02]  /*03a0*/  FSETP.NAN.AND P0, PT, R8, R8, PT ;  /* 0x000000080800720b */ /* 0x000fe40003f08000 */
[----:B------:R-:W-:Y:S01]  /*03b0*/  FSETP.NAN.AND P1, PT, R9, R9, PT ;  /* 0x000000090900720b */ /* 0x000fe20003f28000 */
[----:B0-----:R-:W-:-:S06]  /*03c0*/  IMAD.WIDE R4, R0, 0x4, R4 ;  /* 0x0000000400047825 */ /* 0x001fcc00078e0204 */
[----:B------:R-:W-:Y:S02]  /*03d0*/  @P2 SEL R8, R8, 0x40c00000, P0 ;  /* 0x40c0000008082807 */ /* 0x000fe40000000000 */
[----:B------:R-:W-:Y:S01]  /*03e0*/  @P3 SEL R9, R9, 0x40c00000, P1 ;  /* 0x40c0000009093807 */ /* 0x000fe20000800000 */
[----:B------:R-:W-:Y:S04]  /*03f0*/  STG.E.64 desc[UR4][R2.64], R6 ;  /* 0x0000000602007986 */ /* 0x000fe8000c101b04 */
[----:B------:R-:W-:Y:S01]  /*0400*/  STG.E.64 desc[UR4][R4.64], R8 ;  /* 0x0000000804007986 */ /* 0x000fe2000c101b04 */
[----:B------:R-:W-:Y:S05]  /*0410*/  EXIT ;  /* 0x000000000000794d */ /* 0x000fea0003800000 */
.L_x_0:
[----:B------:R-:W-:-:S00]  /*0420*/  BRA `(.L_x_0) ;  /* 0xfffffffc00fc7947 */ /* 0x000fc0000383ffff */
[----:B------:R-:W-:-:S00]  /*0430*/  NOP ;  /* 0x0000000000007918 */ /* 0x000fc00000000000 */
        /* <DEDUP_REMOVED lines=12> */
.L_x_1:


//--------------------- .nv.global.init           --------------------------
	.section	.nv.global.init,"aw",@progbits
.nv.global.init:
	.type		_$_str,@object
	.size		_$_str,(_$_str_$_2 - _$_str)
_$_str:
        /*0000*/ 	.byte	0x5f, 0x5f, 0x43, 0x55, 0x44, 0x41, 0x5f, 0x46, 0x54, 0x5a, 0x00
	.type		_$_str_$_2,@object
	.size		_$_str_$_2,(.L_1 - _$_str_$_2)
_$_str_$_2:
        /*000b*/ 	.byte	0x5f, 0x5f, 0x43, 0x55, 0x44, 0x41, 0x5f, 0x50, 0x52, 0x45, 0x43, 0x5f, 0x53, 0x51, 0x52, 0x54
        /*001b*/ 	.byte	0x00
.L_1:


//--------------------- .nv.constant0.triton_poi_fused__native_batch_norm_legit_no_training_convolution_hardtanh_30 --------------------------
	.section	.nv.constant0.triton_poi_fused__native_batch_norm_legit_no_training_convolution_hardtanh_30,"a",@progbits
	.sectionflags	@""
	.align	4
.nv.constant0.triton_poi_fused__native_batch_norm_legit_no_training_convolution_hardtanh_30:
	.zero		588
